//
// Generated by NVIDIA NVVM Compiler
//
// Compiler Build ID: CL-36424714
// Cuda compilation tools, release 13.0, V13.0.88
// Based on NVVM 20.0.0
//

.version 9.0
.target sm_100
.address_size 64

	// .globl	_Z7computePKfPfiiff

.visible .entry _Z7computePKfPfiiff(
	.param .u64 .ptr .align 1 _Z7computePKfPfiiff_param_0,
	.param .u64 .ptr .align 1 _Z7computePKfPfiiff_param_1,
	.param .u32 _Z7computePKfPfiiff_param_2,
	.param .u32 _Z7computePKfPfiiff_param_3,
	.param .f32 _Z7computePKfPfiiff_param_4,
	.param .f32 _Z7computePKfPfiiff_param_5
)
{
	.reg .pred 	%p<7>;
	.reg .b32 	%r<14>;
	.reg .b32 	%f<12>;
	.reg .b64 	%rd<12>;
	.reg .b64 	%fd<8>;

	ld.param.u64 	%rd1, [_Z7computePKfPfiiff_param_0];
	ld.param.u64 	%rd2, [_Z7computePKfPfiiff_param_1];
	ld.param.u32 	%r2, [_Z7computePKfPfiiff_param_2];
	ld.param.u32 	%r4, [_Z7computePKfPfiiff_param_3];
	ld.param.f32 	%f1, [_Z7computePKfPfiiff_param_4];
	ld.param.f32 	%f2, [_Z7computePKfPfiiff_param_5];
	mov.u32 	%r5, %tid.x;
	mov.u32 	%r6, %ctaid.x;
	mov.u32 	%r7, %ntid.x;
	mad.lo.s32 	%r1, %r6, %r7, %r5;
	rem.s32 	%r8, %r1, %r4;
	setp.le.s32 	%p1, %r1, %r2;
	add.s32 	%r10, %r4, -1;
	setp.ge.s32 	%p2, %r8, %r10;
	or.pred  	%p3, %p1, %p2;
	setp.lt.s32 	%p4, %r8, 1;
	or.pred  	%p5, %p4, %p3;
	@%p5 bra 	$L__BB0_3;
	add.s32 	%r11, %r2, -1;
	mul.lo.s32 	%r12, %r11, %r4;
	setp.ge.s32 	%p6, %r1, %r12;
	@%p6 bra 	$L__BB0_3;
	cvta.to.global.u64 	%rd3, %rd1;
	mul.wide.s32 	%rd4, %r1, 4;
	add.s64 	%rd5, %rd3, %rd4;
	ld.global.f32 	%f3, [%rd5];
	sub.s32 	%r13, %r1, %r4;
	mul.wide.s32 	%rd6, %r13, 4;
	add.s64 	%rd7, %rd3, %rd6;
	ld.global.f32 	%f4, [%rd7];
	ld.global.f32 	%f5, [%rd5+-4];
	mul.wide.s32 	%rd8, %r4, 4;
	add.s64 	%rd9, %rd5, %rd8;
	ld.global.f32 	%f6, [%rd9];
	ld.global.f32 	%f7, [%rd5+4];
	cvt.f64.f32 	%fd1, %f3;
	cvt.f64.f32 	%fd2, %f1;
	add.f32 	%f8, %f4, %f6;
	add.f32 	%f9, %f5, %f8;
	add.f32 	%f10, %f7, %f9;
	cvt.f64.f32 	%fd3, %f10;
	fma.rn.f64 	%fd4, %fd1, 0dC010000000000000, %fd3;
	cvt.f64.f32 	%fd5, %f2;
	div.rn.f64 	%fd6, %fd4, %fd5;
	fma.rn.f64 	%fd7, %fd6, %fd2, %fd1;
	cvt.rn.f32.f64 	%f11, %fd7;
	cvta.to.global.u64 	%rd10, %rd2;
	add.s64 	%rd11, %rd10, %rd4;
	st.global.f32 	[%rd11], %f11;
$L__BB0_3:
	ret;

}


// ===== COMPILED SASS (sm_100) =====

	.target	sm_100

	.elftype	@"ET_EXEC"


//--------------------- .note.nv.tkinfo           --------------------------
	.section	.note.nv.tkinfo,"",@"SHT_NOTE"
	.sectionflags	@"SHF_NOTE_NV_TKINFO"
	.tkinfo
        /*0018*/ 	.word	0x00000002
        /*0030*/ 	.string	""
        /*0030*/ 	.string	"ptxas"
        /*0030*/ 	.string	"Cuda compilation tools, release 13.0, V13.0.88"
        /*0030*/ 	.string	"Build cuda_13.0.r13.0/compiler.36424714_0"
        /*0030*/ 	.string	"-arch sm_100 -m 64 "



//--------------------- .note.nv.cuinfo           --------------------------
	.section	.note.nv.cuinfo,"",@"SHT_NOTE"
	.sectionflags	@"SHF_NOTE_NV_CUINFO"
        /*0018*/ 	.short	0x0002
        /*001a*/ 	.short	0x0064
        /*001c*/ 	.short	0x0082
	.zero		2


//--------------------- .nv.info                  --------------------------
	.section	.nv.info,"",@"SHT_CUDA_INFO"
	.align	4


	//----- nvinfo : EIATTR_REGCOUNT
	.align		4
        /*0000*/ 	.byte	0x04, 0x2f
        /*0002*/ 	.short	(.L_1 - .L_0)
	.align		4
.L_0:
        /*0004*/ 	.word	index@(_Z7computePKfPfiiff)
        /*0008*/ 	.word	0x0000001c


	//----- nvinfo : EIATTR_FRAME_SIZE
	.align		4
.L_1:
        /*000c*/ 	.byte	0x04, 0x11
        /*000e*/ 	.short	(.L_3 - .L_2)
	.align		4
.L_2:
        /*0010*/ 	.word	index@($__internal_0_$__cuda_sm20_div_rn_f64_full)
        /*0014*/ 	.word	0x00000000


	//----- nvinfo : EIATTR_FRAME_SIZE
	.align		4
.L_3:
        /*0018*/ 	.byte	0x04, 0x11
        /*001a*/ 	.short	(.L_5 - .L_4)
	.align		4
.L_4:
        /*001c*/ 	.word	index@(_Z7computePKfPfiiff)
        /*0020*/ 	.word	0x00000000


	//----- nvinfo : EIATTR_MIN_STACK_SIZE
	.align		4
.L_5:
        /*0024*/ 	.byte	0x04, 0x12
        /*0026*/ 	.short	(.L_7 - .L_6)
	.align		4
.L_6:
        /*0028*/ 	.word	index@(_Z7computePKfPfiiff)
        /*002c*/ 	.word	0x00000000
.L_7:


//--------------------- .nv.compat                --------------------------
	.section	.nv.compat,"",@"SHT_CUDA_COMPAT_INFO"
	.align	4
        /*0000*/ 	.byte	0x02, 0x09, 0x00, 0x00, 0x02, 0x02, 0x01, 0x00, 0x02, 0x05, 0x05, 0x00, 0x03, 0x07, 0x01, 0x01
        /*0010*/ 	.byte	0x02, 0x03, 0x00, 0x00, 0x02, 0x06, 0x01, 0x00, 0x04, 0x0b, 0x08, 0x00, 0x01, 0x00, 0x00, 0x00
        /*0020*/ 	.byte	0x00, 0x00, 0x00, 0x00


//--------------------- .nv.info._Z7computePKfPfiiff --------------------------
	.section	.nv.info._Z7computePKfPfiiff,"",@"SHT_CUDA_INFO"
	.sectionflags	@""
	.align	4


	//----- nvinfo : EIATTR_CUDA_API_VERSION
	.align		4
        /*0000*/ 	.byte	0x04, 0x37
        /*0002*/ 	.short	(.L_9 - .L_8)
.L_8:
        /*0004*/ 	.word	0x00000082


	//----- nvinfo : EIATTR_KPARAM_INFO
	.align		4
.L_9:
        /*0008*/ 	.byte	0x04, 0x17
        /*000a*/ 	.short	(.L_11 - .L_10)
.L_10:
        /*000c*/ 	.word	0x00000000
        /*0010*/ 	.short	0x0005
        /*0012*/ 	.short	0x001c
        /*0014*/ 	.byte	0x00, 0xf0, 0x11, 0x00


	//----- nvinfo : EIATTR_KPARAM_INFO
	.align		4
.L_11:
        /*0018*/ 	.byte	0x04, 0x17
        /*001a*/ 	.short	(.L_13 - .L_12)
.L_12:
        /*001c*/ 	.word	0x00000000
        /*0020*/ 	.short	0x0004
        /*0022*/ 	.short	0x0018
        /*0024*/ 	.byte	0x00, 0xf0, 0x11, 0x00


	//----- nvinfo : EIATTR_KPARAM_INFO
	.align		4
.L_13:
        /*0028*/ 	.byte	0x04, 0x17
        /*002a*/ 	.short	(.L_15 - .L_14)
.L_14:
        /*002c*/ 	.word	0x00000000
        /*0030*/ 	.short	0x0003
        /*0032*/ 	.short	0x0014
        /*0034*/ 	.byte	0x00, 0xf0, 0x11, 0x00


	//----- nvinfo : EIATTR_KPARAM_INFO
	.align		4
.L_15:
        /*0038*/ 	.byte	0x04, 0x17
        /*003a*/ 	.short	(.L_17 - .L_16)
.L_16:
        /*003c*/ 	.word	0x00000000
        /*0040*/ 	.short	0x0002
        /*0042*/ 	.short	0x0010
        /*0044*/ 	.byte	0x00, 0xf0, 0x11, 0x00


	//----- nvinfo : EIATTR_KPARAM_INFO
	.align		4
.L_17:
        /*0048*/ 	.byte	0x04, 0x17
        /*004a*/ 	.short	(.L_19 - .L_18)
.L_18:
        /*004c*/ 	.word	0x00000000
        /*0050*/ 	.short	0x0001
        /*0052*/ 	.short	0x0008
        /*0054*/ 	.byte	0x00, 0xf5, 0x21, 0x00


	//----- nvinfo : EIATTR_KPARAM_INFO
	.align		4
.L_19:
        /*0058*/ 	.byte	0x04, 0x17
        /*005a*/ 	.short	(.L_21 - .L_20)
.L_20:
        /*005c*/ 	.word	0x00000000
        /*0060*/ 	.short	0x0000
        /*0062*/ 	.short	0x0000
        /*0064*/ 	.byte	0x00, 0xf5, 0x21, 0x00


	//----- nvinfo : EIATTR_SPARSE_MMA_MASK
	.align		4
.L_21:
        /*0068*/ 	.byte	0x03, 0x50
        /*006a*/ 	.short	0x0000


	//----- nvinfo : EIATTR_MAXREG_COUNT
	.align		4
        /*006c*/ 	.byte	0x03, 0x1b
        /*006e*/ 	.short	0x00ff


	//----- nvinfo : EIATTR_MERCURY_ISA_VERSION
	.align		4
        /*0070*/ 	.byte	0x03, 0x5f
        /*0072*/ 	.short	0x0101


	//----- nvinfo : EIATTR_VRC_CTA_INIT_COUNT
	.align		4
        /*0074*/ 	.byte	0x02, 0x4a
	.zero		1
	.zero		1


	//----- nvinfo : EIATTR_EXIT_INSTR_OFFSETS
	.align		4
        /*0078*/ 	.byte	0x04, 0x1c
        /*007a*/ 	.short	(.L_23 - .L_22)


	//   ....[0]....
.L_22:
        /*007c*/ 	.word	0x00000200


	//   ....[1]....
        /*0080*/ 	.word	0x00000240


	//   ....[2]....
        /*0084*/ 	.word	0x00000500


	//----- nvinfo : EIATTR_CRS_STACK_SIZE
	.align		4
.L_23:
        /*0088*/ 	.byte	0x04, 0x1e
        /*008a*/ 	.short	(.L_25 - .L_24)
.L_24:
        /*008c*/ 	.word	0x00000000


	//----- nvinfo : EIATTR_CBANK_PARAM_SIZE
	.align		4
.L_25:
        /*0090*/ 	.byte	0x03, 0x19
        /*0092*/ 	.short	0x0020


	//----- nvinfo : EIATTR_PARAM_CBANK
	.align		4
        /*0094*/ 	.byte	0x04, 0x0a
        /*0096*/ 	.short	(.L_27 - .L_26)
	.align		4
.L_26:
        /*0098*/ 	.word	index@(.nv.constant0._Z7computePKfPfiiff)
        /*009c*/ 	.short	0x0380
        /*009e*/ 	.short	0x0020


	//----- nvinfo : EIATTR_SW_WAR
	.align		4
.L_27:
        /*00a0*/ 	.byte	0x04, 0x36
        /*00a2*/ 	.short	(.L_29 - .L_28)
.L_28:
        /*00a4*/ 	.word	0x00000008
.L_29:


//--------------------- .nv.callgraph             --------------------------
	.section	.nv.callgraph,"",@"SHT_CUDA_CALLGRAPH"
	.align	4
	.sectionentsize	8
	.align		4
        /*0000*/ 	.word	0x00000000
	.align		4
        /*0004*/ 	.word	0xffffffff
	.align		4
        /*0008*/ 	.word	0x00000000
	.align		4
        /*000c*/ 	.word	0xfffffffe
	.align		4
        /*0010*/ 	.word	0x00000000
	.align		4
        /*0014*/ 	.word	0xfffffffd
	.align		4
        /*0018*/ 	.word	0x00000000
	.align		4
        /*001c*/ 	.word	0xfffffffc


//--------------------- .text._Z7computePKfPfiiff --------------------------
	.section	.text._Z7computePKfPfiiff,"ax",@progbits
	.align	128
        .global         _Z7computePKfPfiiff
        .type           _Z7computePKfPfiiff,@function
        .size           _Z7computePKfPfiiff,(.L_x_8 - _Z7computePKfPfiiff)
        .other          _Z7computePKfPfiiff,@"STO_CUDA_ENTRY STV_DEFAULT"
_Z7computePKfPfiiff:
.text._Z7computePKfPfiiff:
[----:B------:R-:W-:Y:S08]  /*0000*/  LDC R1, c[0x0][0x37c] ;  /* 0x0000df00ff017b82 */ /* 0x000ff00000000800 */
[----:B------:R-:W0:Y:S01]  /*0010*/  LDC R3, c[0x0][0x394] ;  /* 0x0000e500ff037b82 */ /* 0x000e220000000800 */
[----:B------:R-:W1:Y:S01]  /*0020*/  S2R R0, SR_TID.X ;  /* 0x0000000000007919 */ /* 0x000e620000002100 */
[----:B------:R-:W2:Y:S06]  /*0030*/  LDCU UR5, c[0x0][0x390] ;  /* 0x00007200ff0577ac */ /* 0x000eac0008000800 */
[----:B------:R-:W1:Y:S08]  /*0040*/  S2UR UR4, SR_CTAID.X ;  /* 0x00000000000479c3 */ /* 0x000e700000002500 */
[----:B------:R-:W1:Y:S01]  /*0050*/  LDC R7, c[0x0][0x360] ;  /* 0x0000d800ff077b82 */ /* 0x000e620000000800 */
[----:B0-----:R-:W-:-:S04]  /*0060*/  IABS R9, R3 ;  /* 0x0000000300097213 */ /* 0x001fc80000000000 */
[----:B------:R-:W0:Y:S01]  /*0070*/  I2F.RP R2, R9 ;  /* 0x0000000900027306 */ /* 0x000e220000209400 */
[----:B-1----:R-:W-:-:S07]  /*0080*/  IMAD R0, R7, UR4, R0 ;  /* 0x0000000407007c24 */ /* 0x002fce000f8e0200 */
[----:B0-----:R-:W0:Y:S01]  /*0090*/  MUFU.RCP R2, R2 ;  /* 0x0000000200027308 */ /* 0x001e220000001000 */
[----:B------:R-:W-:Y:S01]  /*00a0*/  ISETP.GE.AND P2, PT, R0, RZ, PT ;  /* 0x000000ff0000720c */ /* 0x000fe20003f46270 */
[----:B0-----:R-:W-:Y:S01]  /*00b0*/  VIADD R4, R2, 0xffffffe ;  /* 0x0ffffffe02047836 */ /* 0x001fe20000000000 */
[----:B------:R-:W-:-:S05]  /*00c0*/  IABS R2, R0 ;  /* 0x0000000000027213 */ /* 0x000fca0000000000 */
[----:B------:R0:W1:Y:S02]  /*00d0*/  F2I.FTZ.U32.TRUNC.NTZ R5, R4 ;  /* 0x0000000400057305 */ /* 0x000064000021f000 */
[----:B0-----:R-:W-:Y:S02]  /*00e0*/  IMAD.MOV.U32 R4, RZ, RZ, RZ ;  /* 0x000000ffff047224 */ /* 0x001fe400078e00ff */
[----:B-1----:R-:W-:-:S04]  /*00f0*/  IMAD.MOV R6, RZ, RZ, -R5 ;  /* 0x000000ffff067224 */ /* 0x002fc800078e0a05 */
[----:B------:R-:W-:-:S04]  /*0100*/  IMAD R7, R6, R9, RZ ;  /* 0x0000000906077224 */ /* 0x000fc800078e02ff */
[----:B------:R-:W-:-:S06]  /*0110*/  IMAD.HI.U32 R5, R5, R7, R4 ;  /* 0x0000000705057227 */ /* 0x000fcc00078e0004 */
[----:B------:R-:W-:-:S04]  /*0120*/  IMAD.HI.U32 R5, R5, R2, RZ ;  /* 0x0000000205057227 */ /* 0x000fc800078e00ff */
[----:B------:R-:W-:-:S04]  /*0130*/  IMAD.MOV R5, RZ, RZ, -R5 ;  /* 0x000000ffff057224 */ /* 0x000fc800078e0a05 */
[----:B------:R-:W-:Y:S02]  /*0140*/  IMAD R2, R9, R5, R2 ;  /* 0x0000000509027224 */ /* 0x000fe400078e0202 */
[----:B------:R-:W-:-:S03]  /*0150*/  VIADD R5, R3, 0xffffffff ;  /* 0xffffffff03057836 */ /* 0x000fc60000000000 */
[----:B------:R-:W-:-:S13]  /*0160*/  ISETP.GT.U32.AND P0, PT, R9, R2, PT ;  /* 0x000000020900720c */ /* 0x000fda0003f04070 */
[----:B------:R-:W-:Y:S01]  /*0170*/  @!P0 IMAD.IADD R2, R2, 0x1, -R9 ;  /* 0x0000000102028824 */ /* 0x000fe200078e0a09 */
[----:B------:R-:W-:-:S04]  /*0180*/  ISETP.NE.AND P0, PT, R3, RZ, PT ;  /* 0x000000ff0300720c */ /* 0x000fc80003f05270 */
[----:B------:R-:W-:-:S13]  /*0190*/  ISETP.GT.U32.AND P1, PT, R9, R2, PT ;  /* 0x000000020900720c */ /* 0x000fda0003f24070 */
[----:B------:R-:W-:-:S04]  /*01a0*/  @!P1 IMAD.IADD R2, R2, 0x1, -R9 ;  /* 0x0000000102029824 */ /* 0x000fc800078e0a09 */
[----:B------:R-:W-:Y:S01]  /*01b0*/  @!P2 IMAD.MOV R2, RZ, RZ, -R2 ;  /* 0x000000ffff02a224 */ /* 0x000fe200078e0a02 */
[----:B------:R-:W-:-:S04]  /*01c0*/  @!P0 LOP3.LUT R2, RZ, R3, RZ, 0x33, !PT ;  /* 0x00000003ff028212 */ /* 0x000fc800078e33ff */
[----:B------:R-:W-:-:S04]  /*01d0*/  ISETP.GE.AND P0, PT, R2, R5, PT ;  /* 0x000000050200720c */ /* 0x000fc80003f06270 */
[----:B--2---:R-:W-:-:S04]  /*01e0*/  ISETP.LE.OR P0, PT, R0, UR5, P0 ;  /* 0x0000000500007c0c */ /* 0x004fc80008703670 */
[----:B------:R-:W-:-:S13]  /*01f0*/  ISETP.LT.OR P0, PT, R2, 0x1, P0 ;  /* 0x000000010200780c */ /* 0x000fda0000701670 */
[----:B------:R-:W-:Y:S05]  /*0200*/  @P0 EXIT ;  /* 0x000000000000094d */ /* 0x000fea0003800000 */
[----:B------:R-:W-:-:S06]  /*0210*/  UIADD3 UR4, UPT, UPT, UR5, -0x1, URZ ;  /* 0xffffffff05047890 */ /* 0x000fcc000fffe0ff */
[----:B------:R-:W-:-:S05]  /*0220*/  IMAD R5, R3, UR4, RZ ;  /* 0x0000000403057c24 */ /* 0x000fca000f8e02ff */
[----:B------:R-:W-:-:S13]  /*0230*/  ISETP.GE.AND P0, PT, R0, R5, PT ;  /* 0x000000050000720c */ /* 0x000fda0003f06270 */
[----:B------:R-:W-:Y:S05]  /*0240*/  @P0 EXIT ;  /* 0x000000000000094d */ /* 0x000fea0003800000 */
[----:B------:R-:W0:Y:S01]  /*0250*/  LDC.64 R4, c[0x0][0x380] ;  /* 0x0000e000ff047b82 */ /* 0x000e220000000a00 */
[----:B------:R-:W1:Y:S01]  /*0260*/  LDCU.64 UR4, c[0x0][0x358] ;  /* 0x00006b00ff0477ac */ /* 0x000e620008000a00 */
[C---:B------:R-:W-:Y:S01]  /*0270*/  IMAD.IADD R9, R0.reuse, 0x1, -R3 ;  /* 0x0000000100097824 */ /* 0x040fe200078e0a03 */
[----:B------:R-:W2:Y:S01]  /*0280*/  LDCU.64 UR6, c[0x0][0x398] ;  /* 0x00007300ff0677ac */ /* 0x000ea20008000a00 */
[----:B0-----:R-:W-:-:S04]  /*0290*/  IMAD.WIDE R6, R0, 0x4, R4 ;  /* 0x0000000400067825 */ /* 0x001fc800078e0204 */
[----:B------:R-:W-:Y:S01]  /*02a0*/  IMAD.WIDE R4, R9, 0x4, R4 ;  /* 0x0000000409047825 */ /* 0x000fe200078e0204 */
[----:B-1----:R-:W3:Y:S03]  /*02b0*/  LDG.E R15, desc[UR4][R6.64+-0x4] ;  /* 0xfffffc04060f7981 */ /* 0x002ee6000c1e1900 */
[----:B------:R-:W-:Y:S01]  /*02c0*/  IMAD.WIDE R2, R3, 0x4, R6 ;  /* 0x0000000403027825 */ /* 0x000fe200078e0206 */
[----:B------:R-:W4:Y:S04]  /*02d0*/  LDG.E R16, desc[UR4][R6.64+0x4] ;  /* 0x0000040406107981 */ /* 0x000f28000c1e1900 */
[----:B------:R-:W5:Y:S04]  /*02e0*/  LDG.E R4, desc[UR4][R4.64] ;  /* 0x0000000404047981 */ /* 0x000f68000c1e1900 */
[----:B------:R-:W5:Y:S04]  /*02f0*/  LDG.E R3, desc[UR4][R2.64] ;  /* 0x0000000402037981 */ /* 0x000f68000c1e1900 */
[----:B------:R-:W4:Y:S01]  /*0300*/  LDG.E R14, desc[UR4][R6.64] ;  /* 0x00000004060e7981 */ /* 0x000f22000c1e1900 */
[----:B--2---:R-:W0:Y:S01]  /*0310*/  F2F.F64.F32 R10, UR7 ;  /* 0x00000007000a7d10 */ /* 0x004e220008201800 */
[----:B------:R-:W-:-:S07]  /*0320*/  IMAD.MOV.U32 R8, RZ, RZ, 0x1 ;  /* 0x00000001ff087424 */ /* 0x000fce00078e00ff */
[----:B0-----:R-:W0:Y:S02]  /*0330*/  MUFU.RCP64H R9, R11 ;  /* 0x0000000b00097308 */ /* 0x001e240000001800 */
[----:B0-----:R-:W-:-:S08]  /*0340*/  DFMA R12, -R10, R8, 1 ;  /* 0x3ff000000a0c742b */ /* 0x001fd00000000108 */
[----:B------:R-:W-:-:S08]  /*0350*/  DFMA R12, R12, R12, R12 ;  /* 0x0000000c0c0c722b */ /* 0x000fd0000000000c */
[----:B------:R-:W-:Y:S01]  /*0360*/  DFMA R12, R8, R12, R8 ;  /* 0x0000000c080c722b */ /* 0x000fe20000000008 */
[----:B------:R-:W-:Y:S01]  /*0370*/  BSSY.RECONVERGENT B0, `(.L_x_0) ;  /* 0x0000013000007945 */ /* 0x000fe20003800200 */
[----:B-----5:R-:W-:-:S04]  /*0380*/  FADD R18, R4, R3 ;  /* 0x0000000304127221 */ /* 0x020fc80000000000 */
[----:B---3--:R-:W-:-:S04]  /*0390*/  FADD R15, R15, R18 ;  /* 0x000000120f0f7221 */ /* 0x008fc80000000000 */
[----:B----4-:R-:W-:Y:S01]  /*03a0*/  FADD R15, R16, R15 ;  /* 0x0000000f100f7221 */ /* 0x010fe20000000000 */
[----:B------:R-:W-:Y:S01]  /*03b0*/  F2F.F64.F32 R4, R14 ;  /* 0x0000000e00047310 */ /* 0x000fe20000201800 */
[----:B------:R-:W-:-:S07]  /*03c0*/  DFMA R2, -R10, R12, 1 ;  /* 0x3ff000000a02742b */ /* 0x000fce000000010c */
[----:B------:R-:W0:Y:S01]  /*03d0*/  F2F.F64.F32 R8, R15 ;  /* 0x0000000f00087310 */ /* 0x000e220000201800 */
[----:B------:R-:W-:Y:S02]  /*03e0*/  DFMA R2, R12, R2, R12 ;  /* 0x000000020c02722b */ /* 0x000fe4000000000c */
[----:B0-----:R-:W-:-:S08]  /*03f0*/  DFMA R8, R4, -4, R8 ;  /* 0xc01000000408782b */ /* 0x001fd00000000008 */
[----:B------:R-:W-:-:S08]  /*0400*/  DMUL R6, R8, R2 ;  /* 0x0000000208067228 */ /* 0x000fd00000000000 */
[----:B------:R-:W-:-:S08]  /*0410*/  DFMA R12, -R10, R6, R8 ;  /* 0x000000060a0c722b */ /* 0x000fd00000000108 */
[----:B------:R-:W-:Y:S01]  /*0420*/  DFMA R2, R2, R12, R6 ;  /* 0x0000000c0202722b */ /* 0x000fe20000000006 */
[----:B------:R-:W-:-:S09]  /*0430*/  FSETP.GEU.AND P1, PT, |R9|, 6.5827683646048100446e-37, PT ;  /* 0x036000000900780b */ /* 0x000fd20003f2e200 */
[----:B------:R-:W-:-:S05]  /*0440*/  FFMA R12, RZ, R11, R3 ;  /* 0x0000000bff0c7223 */ /* 0x000fca0000000003 */
[----:B------:R-:W-:Y:S01]  /*0450*/  FSETP.GT.AND P0, PT, |R12|, 1.469367938527859385e-39, PT ;  /* 0x001000000c00780b */ /* 0x000fe20003f04200 */
[----:B------:R-:W0:-:S12]  /*0460*/  F2F.F64.F32 R6, UR6 ;  /* 0x0000000600067d10 */ /* 0x000e180008201800 */
[----:B------:R-:W-:Y:S05]  /*0470*/  @P0 BRA P1, `(.L_x_1) ;  /* 0x0000000000080947 */ /* 0x000fea0000800000 */
[----:B------:R-:W-:-:S07]  /*0480*/  MOV R14, 0x4a0 ;  /* 0x000004a0000e7802 */ /* 0x000fce0000000f00 */
[----:B0-----:R-:W-:Y:S05]  /*0490*/  CALL.REL.NOINC `($__internal_0_$__cuda_sm20_div_rn_f64_full) ;  /* 0x00000000001c7944 */ /* 0x001fea0003c00000 */
.L_x_1:
[----:B------:R-:W-:Y:S05]  /*04a0*/  BSYNC.RECONVERGENT B0 ;  /* 0x0000000000007941 */ /* 0x000fea0003800200 */
.L_x_0:
[----:B------:R-:W1:Y:S01]  /*04b0*/  LDC.64 R8, c[0x0][0x388] ;  /* 0x0000e200ff087b82 */ /* 0x000e620000000a00 */
[----:B0-----:R-:W-:-:S10]  /*04c0*/  DFMA R6, R6, R2, R4 ;  /* 0x000000020606722b */ /* 0x001fd40000000004 */
[----:B------:R-:W0:Y:S01]  /*04d0*/  F2F.F32.F64 R7, R6 ;  /* 0x0000000600077310 */ /* 0x000e220000301000 */
[----:B-1----:R-:W-:-:S05]  /*04e0*/  IMAD.WIDE R2, R0, 0x4, R8 ;  /* 0x0000000400027825 */ /* 0x002fca00078e0208 */
[----:B0-----:R-:W-:Y:S01]  /*04f0*/  STG.E desc[UR4][R2.64], R7 ;  /* 0x0000000702007986 */ /* 0x001fe2000c101904 */
[----:B------:R-:W-:Y:S05]  /*0500*/  EXIT ;  /* 0x000000000000794d */ /* 0x000fea0003800000 */
        .weak           $__internal_0_$__cuda_sm20_div_rn_f64_full
        .type           $__internal_0_$__cuda_sm20_div_rn_f64_full,@function
        .size           $__internal_0_$__cuda_sm20_div_rn_f64_full,(.L_x_8 - $__internal_0_$__cuda_sm20_div_rn_f64_full)
$__internal_0_$__cuda_sm20_div_rn_f64_full:
[C---:B------:R-:W-:Y:S01]  /*0510*/  FSETP.GEU.AND P0, PT, |R11|.reuse, 1.469367938527859385e-39, PT ;  /* 0x001000000b00780b */ /* 0x040fe20003f0e200 */
[--C-:B------:R-:W-:Y:S01]  /*0520*/  IMAD.MOV.U32 R12, RZ, RZ, R10.reuse ;  /* 0x000000ffff0c7224 */ /* 0x100fe200078e000a */
[----:B------:R-:W-:Y:S01]  /*0530*/  LOP3.LUT R2, R11, 0x800fffff, RZ, 0xc0, !PT ;  /* 0x800fffff0b027812 */ /* 0x000fe200078ec0ff */
[----:B------:R-:W-:Y:S01]  /*0540*/  IMAD.MOV.U32 R13, RZ, RZ, R11 ;  /* 0x000000ffff0d7224 */ /* 0x000fe200078e000b */
[C---:B------:R-:W-:Y:S01]  /*0550*/  FSETP.GEU.AND P2, PT, |R9|.reuse, 1.469367938527859385e-39, PT ;  /* 0x001000000900780b */ /* 0x040fe20003f4e200 */
[----:B------:R-:W-:Y:S01]  /*0560*/  IMAD.MOV.U32 R18, RZ, RZ, 0x1 ;  /* 0x00000001ff127424 */ /* 0x000fe200078e00ff */
[----:B------:R-:W-:Y:S01]  /*0570*/  LOP3.LUT R3, R2, 0x3ff00000, RZ, 0xfc, !PT ;  /* 0x3ff0000002037812 */ /* 0x000fe200078efcff */
[----:B------:R-:W-:Y:S01]  /*0580*/  IMAD.MOV.U32 R2, RZ, RZ, R10 ;  /* 0x000000ffff027224 */ /* 0x000fe200078e000a */
[----:B------:R-:W-:Y:S01]  /*0590*/  LOP3.LUT R15, R9, 0x7ff00000, RZ, 0xc0, !PT ;  /* 0x7ff00000090f7812 */ /* 0x000fe200078ec0ff */
[----:B------:R-:W-:Y:S01]  /*05a0*/  BSSY.RECONVERGENT B1, `(.L_x_2) ;  /* 0x0000051000017945 */ /* 0x000fe20003800200 */
[----:B------:R-:W-:-:S03]  /*05b0*/  LOP3.LUT R22, R11, 0x7ff00000, RZ, 0xc0, !PT ;  /* 0x7ff000000b167812 */ /* 0x000fc600078ec0ff */
[----:B------:R-:W-:Y:S01]  /*05c0*/  @!P0 DMUL R2, R12, 8.98846567431157953865e+307 ;  /* 0x7fe000000c028828 */ /* 0x000fe20000000000 */
[----:B------:R-:W-:-:S03]  /*05d0*/  ISETP.GE.U32.AND P1, PT, R15, R22, PT ;  /* 0x000000160f00720c */ /* 0x000fc60003f26070 */
[----:B------:R-:W-:Y:S01]  /*05e0*/  @!P2 LOP3.LUT R10, R13, 0x7ff00000, RZ, 0xc0, !PT ;  /* 0x7ff000000d0aa812 */ /* 0x000fe200078ec0ff */
[----:B------:R-:W-:Y:S01]  /*05f0*/  @!P2 IMAD.MOV.U32 R24, RZ, RZ, RZ ;  /* 0x000000ffff18a224 */ /* 0x000fe200078e00ff */
[----:B------:R-:W0:Y:S02]  /*0600*/  MUFU.RCP64H R19, R3 ;  /* 0x0000000300137308 */ /* 0x000e240000001800 */
[----:B------:R-:W-:Y:S01]  /*0610*/  @!P2 ISETP.GE.U32.AND P3, PT, R15, R10, PT ;  /* 0x0000000a0f00a20c */ /* 0x000fe20003f66070 */
[----:B------:R-:W-:Y:S01]  /*0620*/  IMAD.MOV.U32 R10, RZ, RZ, R8 ;  /* 0x000000ffff0a7224 */ /* 0x000fe200078e0008 */
[----:B0-----:R-:W-:-:S08]  /*0630*/  DFMA R16, R18, -R2, 1 ;  /* 0x3ff000001210742b */ /* 0x001fd00000000802 */
[----:B------:R-:W-:Y:S01]  /*0640*/  DFMA R20, R16, R16, R16 ;  /* 0x000000101014722b */ /* 0x000fe20000000010 */
[----:B------:R-:W-:-:S05]  /*0650*/  IMAD.MOV.U32 R16, RZ, RZ, 0x1ca00000 ;  /* 0x1ca00000ff107424 */ /* 0x000fca00078e00ff */
[C---:B------:R-:W-:Y:S02]  /*0660*/  @!P2 SEL R17, R16.reuse, 0x63400000, !P3 ;  /* 0x634000001011a807 */ /* 0x040fe40005800000 */
[----:B------:R-:W-:Y:S01]  /*0670*/  DFMA R18, R18, R20, R18 ;  /* 0x000000141212722b */ /* 0x000fe20000000012 */
[----:B------:R-:W-:Y:S02]  /*0680*/  SEL R11, R16, 0x63400000, !P1 ;  /* 0x63400000100b7807 */ /* 0x000fe40004800000 */
[--C-:B------:R-:W-:Y:S02]  /*0690*/  @!P2 LOP3.LUT R17, R17, 0x80000000, R9.reuse, 0xf8, !PT ;  /* 0x800000001111a812 */ /* 0x100fe400078ef809 */
[----:B------:R-:W-:Y:S02]  /*06a0*/  LOP3.LUT R11, R11, 0x800fffff, R9, 0xf8, !PT ;  /* 0x800fffff0b0b7812 */ /* 0x000fe400078ef809 */
[----:B------:R-:W-:Y:S01]  /*06b0*/  @!P2 LOP3.LUT R25, R17, 0x100000, RZ, 0xfc, !PT ;  /* 0x001000001119a812 */ /* 0x000fe200078efcff */
[----:B------:R-:W-:-:S05]  /*06c0*/  DFMA R20, R18, -R2, 1 ;  /* 0x3ff000001214742b */ /* 0x000fca0000000802 */
[----:B------:R-:W-:Y:S01]  /*06d0*/  @!P2 DFMA R10, R10, 2, -R24 ;  /* 0x400000000a0aa82b */ /* 0x000fe20000000818 */
[----:B------:R-:W-:Y:S02]  /*06e0*/  IMAD.MOV.U32 R24, RZ, RZ, R15 ;  /* 0x000000ffff187224 */ /* 0x000fe400078e000f */
[----:B------:R-:W-:Y:S01]  /*06f0*/  DFMA R18, R18, R20, R18 ;  /* 0x000000141212722b */ /* 0x000fe20000000012 */
[----:B------:R-:W-:Y:S01]  /*0700*/  IMAD.MOV.U32 R25, RZ, RZ, R22 ;  /* 0x000000ffff197224 */ /* 0x000fe200078e0016 */
[----:B------:R-:W-:-:S05]  /*0710*/  @!P0 LOP3.LUT R25, R3, 0x7ff00000, RZ, 0xc0, !PT ;  /* 0x7ff0000003198812 */ /* 0x000fca00078ec0ff */
[----:B------:R-:W-:Y:S01]  /*0720*/  @!P2 LOP3.LUT R24, R11, 0x7ff00000, RZ, 0xc0, !PT ;  /* 0x7ff000000b18a812 */ /* 0x000fe200078ec0ff */
[----:B------:R-:W-:-:S04]  /*0730*/  DMUL R20, R18, R10 ;  /* 0x0000000a12147228 */ /* 0x000fc80000000000 */
[----:B------:R-:W-:-:S04]  /*0740*/  VIADD R17, R24, 0xffffffff ;  /* 0xffffffff18117836 */ /* 0x000fc80000000000 */
[----:B------:R-:W-:Y:S01]  /*0750*/  DFMA R22, R20, -R2, R10 ;  /* 0x800000021416722b */ /* 0x000fe2000000000a */
[----:B------:R-:W-:Y:S01]  /*0760*/  ISETP.GT.U32.AND P0, PT, R17, 0x7feffffe, PT ;  /* 0x7feffffe1100780c */ /* 0x000fe20003f04070 */
[----:B------:R-:W-:-:S05]  /*0770*/  VIADD R17, R25, 0xffffffff ;  /* 0xffffffff19117836 */ /* 0x000fca0000000000 */
[----:B------:R-:W-:Y:S01]  /*0780*/  ISETP.GT.U32.OR P0, PT, R17, 0x7feffffe, P0 ;  /* 0x7feffffe1100780c */ /* 0x000fe20000704470 */
[----:B------:R-:W-:-:S12]  /*0790*/  DFMA R18, R18, R22, R20 ;  /* 0x000000161212722b */ /* 0x000fd80000000014 */
[----:B------:R-:W-:Y:S05]  /*07a0*/  @P0 BRA `(.L_x_3) ;  /* 0x00000000006c0947 */ /* 0x000fea0003800000 */
[----:B------:R-:W-:-:S04]  /*07b0*/  LOP3.LUT R20, R13, 0x7ff00000, RZ, 0xc0, !PT ;  /* 0x7ff000000d147812 */ /* 0x000fc800078ec0ff */
[CC--:B------:R-:W-:Y:S02]  /*07c0*/  VIADDMNMX R8, R15.reuse, -R20.reuse, 0xb9600000, !PT ;  /* 0xb96000000f087446 */ /* 0x0c0fe40007800914 */
[----:B------:R-:W-:Y:S01]  /*07d0*/  ISETP.GE.U32.AND P0, PT, R15, R20, PT ;  /* 0x000000140f00720c */ /* 0x000fe20003f06070 */
[----:B------:R-:W-:Y:S01]  /*07e0*/  IMAD.MOV.U32 R20, RZ, RZ, RZ ;  /* 0x000000ffff147224 */ /* 0x000fe200078e00ff */
[----:B------:R-:W-:Y:S02]  /*07f0*/  VIMNMX R8, PT, PT, R8, 0x46a00000, PT ;  /* 0x46a0000008087848 */ /* 0x000fe40003fe0100 */
[----:B------:R-:W-:-:S05]  /*0800*/  SEL R9, R16, 0x63400000, !P0 ;  /* 0x6340000010097807 */ /* 0x000fca0004000000 */
[----:B------:R-:W-:-:S04]  /*0810*/  IMAD.IADD R8, R8, 0x1, -R9 ;  /* 0x0000000108087824 */ /* 0x000fc800078e0a09 */
[----:B------:R-:W-:-:S06]  /*0820*/  VIADD R21, R8, 0x7fe00000 ;  /* 0x7fe0000008157836 */ /* 0x000fcc0000000000 */
[----:B------:R-:W-:-:S10]  /*0830*/  DMUL R16, R18, R20 ;  /* 0x0000001412107228 */ /* 0x000fd40000000000 */
[----:B------:R-:W-:-:S13]  /*0840*/  FSETP.GTU.AND P0, PT, |R17|, 1.469367938527859385e-39, PT ;  /* 0x001000001100780b */ /* 0x000fda0003f0c200 */
[----:B------:R-:W-:Y:S05]  /*0850*/  @P0 BRA `(.L_x_4) ;  /* 0x0000000000940947 */ /* 0x000fea0003800000 */
[----:B------:R-:W-:Y:S01]  /*0860*/  DFMA R2, R18, -R2, R10 ;  /* 0x800000021202722b */ /* 0x000fe2000000000a */
[----:B------:R-:W-:-:S09]  /*0870*/  IMAD.MOV.U32 R20, RZ, RZ, RZ ;  /* 0x000000ffff147224 */ /* 0x000fd200078e00ff */
[C---:B------:R-:W-:Y:S02]  /*0880*/  FSETP.NEU.AND P0, PT, R3.reuse, RZ, PT ;  /* 0x000000ff0300720b */ /* 0x040fe40003f0d000 */
[----:B------:R-:W-:-:S04]  /*0890*/  LOP3.LUT R13, R3, 0x80000000, R13, 0x48, !PT ;  /* 0x80000000030d7812 */ /* 0x000fc800078e480d */
[----:B------:R-:W-:-:S07]  /*08a0*/  LOP3.LUT R21, R13, R21, RZ, 0xfc, !PT ;  /* 0x000000150d157212 */ /* 0x000fce00078efcff */
[----:B------:R-:W-:Y:S05]  /*08b0*/  @!P0 BRA `(.L_x_4) ;  /* 0x00000000007c8947 */ /* 0x000fea0003800000 */
[----:B------:R-:W-:Y:S02]  /*08c0*/  IMAD.MOV R3, RZ, RZ, -R8 ;  /* 0x000000ffff037224 */ /* 0x000fe400078e0a08 */
[----:B------:R-:W-:-:S06]  /*08d0*/  IMAD.MOV.U32 R2, RZ, RZ, RZ ;  /* 0x000000ffff027224 */ /* 0x000fcc00078e00ff */
[----:B------:R-:W-:Y:S02]  /*08e0*/  DFMA R2, R16, -R2, R18 ;  /* 0x800000021002722b */ /* 0x000fe40000000012 */
[----:B------:R-:W-:-:S04]  /*08f0*/  DMUL.RP R18, R18, R20 ;  /* 0x0000001412127228 */ /* 0x000fc80000008000 */
[----:B------:R-:W-:-:S04]  /*0900*/  IADD3 R2, PT, PT, -R8, -0x43300000, RZ ;  /* 0xbcd0000008027810 */ /* 0x000fc80007ffe1ff */
[----:B------:R-:W-:Y:S02]  /*0910*/  FSETP.NEU.AND P0, PT, |R3|, R2, PT ;  /* 0x000000020300720b */ /* 0x000fe40003f0d200 */
[----:B------:R-:W-:Y:S02]  /*0920*/  LOP3.LUT R13, R19, R13, RZ, 0x3c, !PT ;  /* 0x0000000d130d7212 */ /* 0x000fe400078e3cff */
[----:B------:R-:W-:Y:S02]  /*0930*/  FSEL R16, R18, R16, !P0 ;  /* 0x0000001012107208 */ /* 0x000fe40004000000 */
[----:B------:R-:W-:Y:S01]  /*0940*/  FSEL R17, R13, R17, !P0 ;  /* 0x000000110d117208 */ /* 0x000fe20004000000 */
[----:B------:R-:W-:Y:S06]  /*0950*/  BRA `(.L_x_4) ;  /* 0x0000000000547947 */ /* 0x000fec0003800000 */
.L_x_3:
[----:B------:R-:W-:-:S14]  /*0960*/  DSETP.NAN.AND P0, PT, R8, R8, PT ;  /* 0x000000080800722a */ /* 0x000fdc0003f08000 */
[----:B------:R-:W-:Y:S05]  /*0970*/  @P0 BRA `(.L_x_5) ;  /* 0x0000000000440947 */ /* 0x000fea0003800000 */
[----:B------:R-:W-:-:S14]  /*0980*/  DSETP.NAN.AND P0, PT, R12, R12, PT ;  /* 0x0000000c0c00722a */ /* 0x000fdc0003f08000 */
[----:B------:R-:W-:Y:S05]  /*0990*/  @P0 BRA `(.L_x_6) ;  /* 0x0000000000300947 */ /* 0x000fea0003800000 */
[----:B------:R-:W-:Y:S01]  /*09a0*/  ISETP.NE.AND P0, PT, R24, R25, PT ;  /* 0x000000191800720c */ /* 0x000fe20003f05270 */
[----:B------:R-:W-:Y:S02]  /*09b0*/  IMAD.MOV.U32 R16, RZ, RZ, 0x0 ;  /* 0x00000000ff107424 */ /* 0x000fe400078e00ff */
[----:B------:R-:W-:-:S10]  /*09c0*/  IMAD.MOV.U32 R17, RZ, RZ, -0x80000 ;  /* 0xfff80000ff117424 */ /* 0x000fd400078e00ff */
[----:B------:R-:W-:Y:S05]  /*09d0*/  @!P0 BRA `(.L_x_4) ;  /* 0x0000000000348947 */ /* 0x000fea0003800000 */
[----:B------:R-:W-:Y:S02]  /*09e0*/  ISETP.NE.AND P0, PT, R24, 0x7ff00000, PT ;  /* 0x7ff000001800780c */ /* 0x000fe40003f05270 */
[----:B------:R-:W-:Y:S02]  /*09f0*/  LOP3.LUT R17, R9, 0x80000000, R13, 0x48, !PT ;  /* 0x8000000009117812 */ /* 0x000fe400078e480d */
[----:B------:R-:W-:-:S13]  /*0a00*/  ISETP.EQ.OR P0, PT, R25, RZ, !P0 ;  /* 0x000000ff1900720c */ /* 0x000fda0004702670 */
[----:B------:R-:W-:Y:S01]  /*0a10*/  @P0 LOP3.LUT R2, R17, 0x7ff00000, RZ, 0xfc, !PT ;  /* 0x7ff0000011020812 */ /* 0x000fe200078efcff */
[----:B------:R-:W-:Y:S02]  /*0a20*/  @!P0 IMAD.MOV.U32 R16, RZ, RZ, RZ ;  /* 0x000000ffff108224 */ /* 0x000fe400078e00ff */
[----:B------:R-:W-:Y:S02]  /*0a30*/  @P0 IMAD.MOV.U32 R16, RZ, RZ, RZ ;  /* 0x000000ffff100224 */ /* 0x000fe400078e00ff */
[----:B------:R-:W-:Y:S01]  /*0a40*/  @P0 IMAD.MOV.U32 R17, RZ, RZ, R2 ;  /* 0x000000ffff110224 */ /* 0x000fe200078e0002 */
[----:B------:R-:W-:Y:S06]  /*0a50*/  BRA `(.L_x_4) ;  /* 0x0000000000147947 */ /* 0x000fec0003800000 */
.L_x_6:
[----:B------:R-:W-:Y:S01]  /*0a60*/  LOP3.LUT R17, R13, 0x80000, RZ, 0xfc, !PT ;  /* 0x000800000d117812 */ /* 0x000fe200078efcff */
[----:B------:R-:W-:Y:S01]  /*0a70*/  IMAD.MOV.U32 R16, RZ, RZ, R12 ;  /* 0x000000ffff107224 */ /* 0x000fe200078e000c */
[----:B------:R-:W-:Y:S06]  /*0a80*/  BRA `(.L_x_4) ;  /* 0x0000000000087947 */ /* 0x000fec0003800000 */
.L_x_5:
[----:B------:R-:W-:Y:S01]  /*0a90*/  LOP3.LUT R17, R9, 0x80000, RZ, 0xfc, !PT ;  /* 0x0008000009117812 */ /* 0x000fe200078efcff */
[----:B------:R-:W-:-:S07]  /*0aa0*/  IMAD.MOV.U32 R16, RZ, RZ, R8 ;  /* 0x000000ffff107224 */ /* 0x000fce00078e0008 */
.L_x_4:
[----:B------:R-:W-:Y:S05]  /*0ab0*/  BSYNC.RECONVERGENT B1 ;  /* 0x0000000000017941 */ /* 0x000fea0003800200 */
.L_x_2:
[----:B------:R-:W-:Y:S02]  /*0ac0*/  IMAD.MOV.U32 R15, RZ, RZ, 0x0 ;  /* 0x00000000ff0f7424 */ /* 0x000fe400078e00ff */
[----:B------:R-:W-:Y:S02]  /*0ad0*/  IMAD.MOV.U32 R2, RZ, RZ, R16 ;  /* 0x000000ffff027224 */ /* 0x000fe400078e0010 */
[----:B------:R-:W-:Y:S01]  /*0ae0*/  IMAD.MOV.U32 R3, RZ, RZ, R17 ;  /* 0x000000ffff037224 */ /* 0x000fe200078e0011 */
[----:B------:R-:W-:Y:S06]  /*0af0*/  RET.REL.NODEC R14 `(_Z7computePKfPfiiff) ;  /* 0xfffffff40e407950 */ /* 0x000fec0003c3ffff */
.L_x_7:
[----:B------:R-:W-:-:S00]  /*0b00*/  BRA `(.L_x_7) ;  /* 0xfffffffc00fc7947 */ /* 0x000fc0000383ffff */
[----:B------:R-:W-:-:S00]  /*0b10*/  NOP ;  /* 0x0000000000007918 */ /* 0x000fc00000000000 */
        /* <DEDUP_REMOVED lines=14> */
.L_x_8:


//--------------------- .nv.shared.reserved.0     --------------------------
	.section	.nv.shared.reserved.0,"aw",@nobits
	.weak		__nv_reservedSMEM_offset_0_alias
	.size		__nv_reservedSMEM_offset_0_alias, 0, 64
	.other		__nv_reservedSMEM_offset_0_alias,@"STO_CUDA_RESERVED_SHARED STV_DEFAULT"
__nv_reservedSMEM_offset_0_alias:
	.zero		0
	.zero		64


//--------------------- .nv.constant0._Z7computePKfPfiiff --------------------------
	.section	.nv.constant0._Z7computePKfPfiiff,"a",@progbits
	.sectionflags	@""
	.align	4
.nv.constant0._Z7computePKfPfiiff:
	.zero		928


//--------------------- SYMBOLS --------------------------

	.type		.nv.reservedSmem.offset0,@object
	.size		.nv.reservedSmem.offset0,0x4
